//
// Generated by NVIDIA NVVM Compiler
//
// Compiler Build ID: CL-36424714
// Cuda compilation tools, release 13.0, V13.0.88
// Based on NVVM 20.0.0
//

.version 9.0
.target sm_100
.address_size 64

	// .globl	_Z11findMatchesPciS_iiPi

.visible .entry _Z11findMatchesPciS_iiPi(
	.param .u64 .ptr .align 1 _Z11findMatchesPciS_iiPi_param_0,
	.param .u32 _Z11findMatchesPciS_iiPi_param_1,
	.param .u64 .ptr .align 1 _Z11findMatchesPciS_iiPi_param_2,
	.param .u32 _Z11findMatchesPciS_iiPi_param_3,
	.param .u32 _Z11findMatchesPciS_iiPi_param_4,
	.param .u64 .ptr .align 1 _Z11findMatchesPciS_iiPi_param_5
)
{
	.reg .pred 	%p<31>;
	.reg .b16 	%rs<13>;
	.reg .b32 	%r<88>;
	.reg .b64 	%rd<18>;

	ld.param.u64 	%rd7, [_Z11findMatchesPciS_iiPi_param_0];
	ld.param.u32 	%r42, [_Z11findMatchesPciS_iiPi_param_1];
	ld.param.u64 	%rd5, [_Z11findMatchesPciS_iiPi_param_2];
	ld.param.u32 	%r40, [_Z11findMatchesPciS_iiPi_param_3];
	ld.param.u32 	%r41, [_Z11findMatchesPciS_iiPi_param_4];
	ld.param.u64 	%rd6, [_Z11findMatchesPciS_iiPi_param_5];
	cvta.to.global.u64 	%rd1, %rd7;
	mov.u32 	%r43, %ctaid.x;
	mov.u32 	%r44, %ntid.x;
	mul.lo.s32 	%r1, %r43, %r44;
	mov.u32 	%r2, %tid.x;
	add.s32 	%r3, %r1, %r2;
	sub.s32 	%r45, %r42, %r40;
	setp.gt.s32 	%p1, %r3, %r45;
	@%p1 bra 	$L__BB0_44;
	setp.lt.s32 	%p2, %r40, 1;
	mov.b32 	%r86, 0;
	@%p2 bra 	$L__BB0_38;
	and.b32  	%r4, %r40, 3;
	setp.lt.u32 	%p3, %r40, 4;
	mov.b32 	%r80, 0;
	mov.u32 	%r86, %r80;
	@%p3 bra 	$L__BB0_29;
	and.b32  	%r80, %r40, 2147483644;
	neg.s32 	%r73, %r80;
	add.s64 	%rd2, %rd1, 1;
	mov.b32 	%r86, 0;
	mov.u32 	%r72, %r3;
$L__BB0_4:
	cvt.s64.s32 	%rd8, %r72;
	add.s64 	%rd3, %rd2, %rd8;
	ld.global.u8 	%rs6, [%rd3+-1];
	mov.b32 	%r75, 0;
	setp.eq.s16 	%p4, %rs6, 65;
	@%p4 bra 	$L__BB0_10;
	setp.eq.s16 	%p5, %rs6, 67;
	@%p5 bra 	$L__BB0_8;
	setp.eq.s16 	%p6, %rs6, 71;
	@%p6 bra 	$L__BB0_9;
	setp.eq.s16 	%p7, %rs6, 84;
	selp.b32 	%r75, 12, 0, %p7;
	bra.uni 	$L__BB0_10;
$L__BB0_8:
	mov.b32 	%r75, 4;
	bra.uni 	$L__BB0_10;
$L__BB0_9:
	mov.b32 	%r75, 8;
$L__BB0_10:
	shl.b32 	%r54, %r86, 4;
	or.b32  	%r12, %r54, %r75;
	ld.global.u8 	%rs7, [%rd3];
	mov.b32 	%r76, 0;
	setp.eq.s16 	%p8, %rs7, 65;
	@%p8 bra 	$L__BB0_16;
	setp.eq.s16 	%p9, %rs7, 67;
	@%p9 bra 	$L__BB0_14;
	setp.ne.s16 	%p10, %rs7, 71;
	@%p10 bra 	$L__BB0_15;
	mov.b32 	%r76, 2;
	bra.uni 	$L__BB0_16;
$L__BB0_14:
	mov.b32 	%r76, 1;
	bra.uni 	$L__BB0_16;
$L__BB0_15:
	setp.eq.s16 	%p11, %rs7, 84;
	selp.b32 	%r76, 3, 0, %p11;
$L__BB0_16:
	add.s32 	%r15, %r12, %r76;
	ld.global.u8 	%rs8, [%rd3+1];
	mov.b32 	%r77, 0;
	setp.eq.s16 	%p12, %rs8, 65;
	@%p12 bra 	$L__BB0_22;
	setp.eq.s16 	%p13, %rs8, 67;
	@%p13 bra 	$L__BB0_20;
	setp.ne.s16 	%p14, %rs8, 71;
	@%p14 bra 	$L__BB0_21;
	mov.b32 	%r77, 8;
	bra.uni 	$L__BB0_22;
$L__BB0_20:
	mov.b32 	%r77, 4;
	bra.uni 	$L__BB0_22;
$L__BB0_21:
	setp.eq.s16 	%p15, %rs8, 84;
	selp.b32 	%r77, 12, 0, %p15;
$L__BB0_22:
	shl.b32 	%r61, %r15, 4;
	or.b32  	%r18, %r61, %r77;
	ld.global.u8 	%rs9, [%rd3+2];
	mov.b32 	%r78, 0;
	setp.eq.s16 	%p16, %rs9, 65;
	@%p16 bra 	$L__BB0_28;
	setp.eq.s16 	%p17, %rs9, 67;
	@%p17 bra 	$L__BB0_26;
	setp.ne.s16 	%p18, %rs9, 71;
	@%p18 bra 	$L__BB0_27;
	mov.b32 	%r78, 2;
	bra.uni 	$L__BB0_28;
$L__BB0_26:
	mov.b32 	%r78, 1;
	bra.uni 	$L__BB0_28;
$L__BB0_27:
	setp.eq.s16 	%p19, %rs9, 84;
	selp.b32 	%r78, 3, 0, %p19;
$L__BB0_28:
	add.s32 	%r86, %r18, %r78;
	add.s32 	%r73, %r73, 4;
	add.s32 	%r72, %r72, 4;
	setp.ne.s32 	%p20, %r73, 0;
	@%p20 bra 	$L__BB0_4;
$L__BB0_29:
	setp.eq.s32 	%p21, %r4, 0;
	@%p21 bra 	$L__BB0_38;
	add.s32 	%r64, %r2, %r80;
	add.s32 	%r83, %r64, %r1;
	neg.s32 	%r82, %r4;
$L__BB0_31:
	.pragma "nounroll";
	cvt.s64.s32 	%rd9, %r83;
	add.s64 	%rd10, %rd1, %rd9;
	ld.global.u8 	%rs10, [%rd10];
	mov.b32 	%r85, 0;
	setp.eq.s16 	%p22, %rs10, 65;
	@%p22 bra 	$L__BB0_37;
	setp.eq.s16 	%p23, %rs10, 67;
	@%p23 bra 	$L__BB0_35;
	setp.ne.s16 	%p24, %rs10, 71;
	@%p24 bra 	$L__BB0_36;
	mov.b32 	%r85, 2;
	bra.uni 	$L__BB0_37;
$L__BB0_35:
	mov.b32 	%r85, 1;
	bra.uni 	$L__BB0_37;
$L__BB0_36:
	setp.eq.s16 	%p25, %rs10, 84;
	selp.b32 	%r85, 3, 0, %p25;
$L__BB0_37:
	shl.b32 	%r68, %r86, 2;
	or.b32  	%r86, %r68, %r85;
	add.s32 	%r83, %r83, 1;
	add.s32 	%r82, %r82, 1;
	setp.ne.s32 	%p26, %r82, 0;
	@%p26 bra 	$L__BB0_31;
$L__BB0_38:
	setp.ne.s32 	%p27, %r86, %r41;
	@%p27 bra 	$L__BB0_44;
	setp.lt.s32 	%p28, %r40, 1;
	@%p28 bra 	$L__BB0_43;
	cvta.to.global.u64 	%rd4, %rd5;
	mov.b32 	%r87, 0;
	bra.uni 	$L__BB0_42;
$L__BB0_41:
	add.s32 	%r87, %r87, 1;
	setp.eq.s32 	%p30, %r87, %r40;
	@%p30 bra 	$L__BB0_43;
$L__BB0_42:
	add.s32 	%r70, %r87, %r3;
	cvt.s64.s32 	%rd11, %r70;
	add.s64 	%rd12, %rd1, %rd11;
	ld.global.u8 	%rs11, [%rd12];
	cvt.u64.u32 	%rd13, %r87;
	add.s64 	%rd14, %rd4, %rd13;
	ld.global.u8 	%rs12, [%rd14];
	setp.eq.s16 	%p29, %rs11, %rs12;
	@%p29 bra 	$L__BB0_41;
	bra.uni 	$L__BB0_44;
$L__BB0_43:
	cvta.to.global.u64 	%rd15, %rd6;
	mul.wide.s32 	%rd16, %r3, 4;
	add.s64 	%rd17, %rd15, %rd16;
	mov.b32 	%r71, 1;
	st.global.u32 	[%rd17], %r71;
$L__BB0_44:
	ret;

}


// ===== COMPILED SASS (sm_100) =====

	.target	sm_100

	.elftype	@"ET_EXEC"


//--------------------- .note.nv.tkinfo           --------------------------
	.section	.note.nv.tkinfo,"",@"SHT_NOTE"
	.sectionflags	@"SHF_NOTE_NV_TKINFO"
	.tkinfo
        /*0018*/ 	.word	0x00000002
        /*0030*/ 	.string	""
        /*0030*/ 	.string	"ptxas"
        /*0030*/ 	.string	"Cuda compilation tools, release 13.0, V13.0.88"
        /*0030*/ 	.string	"Build cuda_13.0.r13.0/compiler.36424714_0"
        /*0030*/ 	.string	"-arch sm_100 -m 64 "



//--------------------- .note.nv.cuinfo           --------------------------
	.section	.note.nv.cuinfo,"",@"SHT_NOTE"
	.sectionflags	@"SHF_NOTE_NV_CUINFO"
        /*0018*/ 	.short	0x0002
        /*001a*/ 	.short	0x0064
        /*001c*/ 	.short	0x0082
	.zero		2


//--------------------- .nv.info                  --------------------------
	.section	.nv.info,"",@"SHT_CUDA_INFO"
	.align	4


	//----- nvinfo : EIATTR_REGCOUNT
	.align		4
        /*0000*/ 	.byte	0x04, 0x2f
        /*0002*/ 	.short	(.L_1 - .L_0)
	.align		4
.L_0:
        /*0004*/ 	.word	index@(_Z11findMatchesPciS_iiPi)
        /*0008*/ 	.word	0x0000000d


	//----- nvinfo : EIATTR_FRAME_SIZE
	.align		4
.L_1:
        /*000c*/ 	.byte	0x04, 0x11
        /*000e*/ 	.short	(.L_3 - .L_2)
	.align		4
.L_2:
        /*0010*/ 	.word	index@(_Z11findMatchesPciS_iiPi)
        /*0014*/ 	.word	0x00000000


	//----- nvinfo : EIATTR_MIN_STACK_SIZE
	.align		4
.L_3:
        /*0018*/ 	.byte	0x04, 0x12
        /*001a*/ 	.short	(.L_5 - .L_4)
	.align		4
.L_4:
        /*001c*/ 	.word	index@(_Z11findMatchesPciS_iiPi)
        /*0020*/ 	.word	0x00000000
.L_5:


//--------------------- .nv.compat                --------------------------
	.section	.nv.compat,"",@"SHT_CUDA_COMPAT_INFO"
	.align	4
        /*0000*/ 	.byte	0x02, 0x09, 0x00, 0x00, 0x02, 0x02, 0x01, 0x00, 0x02, 0x05, 0x05, 0x00, 0x03, 0x07, 0x01, 0x01
        /*0010*/ 	.byte	0x02, 0x03, 0x00, 0x00, 0x02, 0x06, 0x01, 0x00, 0x04, 0x0b, 0x08, 0x00, 0x09, 0x00, 0x00, 0x00
        /*0020*/ 	.byte	0x00, 0x00, 0x00, 0x00


//--------------------- .nv.info._Z11findMatchesPciS_iiPi --------------------------
	.section	.nv.info._Z11findMatchesPciS_iiPi,"",@"SHT_CUDA_INFO"
	.sectionflags	@""
	.align	4


	//----- nvinfo : EIATTR_CUDA_API_VERSION
	.align		4
        /*0000*/ 	.byte	0x04, 0x37
        /*0002*/ 	.short	(.L_7 - .L_6)
.L_6:
        /*0004*/ 	.word	0x00000082


	//----- nvinfo : EIATTR_KPARAM_INFO
	.align		4
.L_7:
        /*0008*/ 	.byte	0x04, 0x17
        /*000a*/ 	.short	(.L_9 - .L_8)
.L_8:
        /*000c*/ 	.word	0x00000000
        /*0010*/ 	.short	0x0005
        /*0012*/ 	.short	0x0020
        /*0014*/ 	.byte	0x00, 0xf5, 0x21, 0x00


	//----- nvinfo : EIATTR_KPARAM_INFO
	.align		4
.L_9:
        /*0018*/ 	.byte	0x04, 0x17
        /*001a*/ 	.short	(.L_11 - .L_10)
.L_10:
        /*001c*/ 	.word	0x00000000
        /*0020*/ 	.short	0x0004
        /*0022*/ 	.short	0x001c
        /*0024*/ 	.byte	0x00, 0xf0, 0x11, 0x00


	//----- nvinfo : EIATTR_KPARAM_INFO
	.align		4
.L_11:
        /*0028*/ 	.byte	0x04, 0x17
        /*002a*/ 	.short	(.L_13 - .L_12)
.L_12:
        /*002c*/ 	.word	0x00000000
        /*0030*/ 	.short	0x0003
        /*0032*/ 	.short	0x0018
        /*0034*/ 	.byte	0x00, 0xf0, 0x11, 0x00


	//----- nvinfo : EIATTR_KPARAM_INFO
	.align		4
.L_13:
        /*0038*/ 	.byte	0x04, 0x17
        /*003a*/ 	.short	(.L_15 - .L_14)
.L_14:
        /*003c*/ 	.word	0x00000000
        /*0040*/ 	.short	0x0002
        /*0042*/ 	.short	0x0010
        /*0044*/ 	.byte	0x00, 0xf5, 0x21, 0x00


	//----- nvinfo : EIATTR_KPARAM_INFO
	.align		4
.L_15:
        /*0048*/ 	.byte	0x04, 0x17
        /*004a*/ 	.short	(.L_17 - .L_16)
.L_16:
        /*004c*/ 	.word	0x00000000
        /*0050*/ 	.short	0x0001
        /*0052*/ 	.short	0x0008
        /*0054*/ 	.byte	0x00, 0xf0, 0x11, 0x00


	//----- nvinfo : EIATTR_KPARAM_INFO
	.align		4
.L_17:
        /*0058*/ 	.byte	0x04, 0x17
        /*005a*/ 	.short	(.L_19 - .L_18)
.L_18:
        /*005c*/ 	.word	0x00000000
        /*0060*/ 	.short	0x0000
        /*0062*/ 	.short	0x0000
        /*0064*/ 	.byte	0x00, 0xf5, 0x21, 0x00


	//----- nvinfo : EIATTR_SPARSE_MMA_MASK
	.align		4
.L_19:
        /*0068*/ 	.byte	0x03, 0x50
        /*006a*/ 	.short	0x0000


	//----- nvinfo : EIATTR_MAXREG_COUNT
	.align		4
        /*006c*/ 	.byte	0x03, 0x1b
        /*006e*/ 	.short	0x00ff


	//----- nvinfo : EIATTR_MERCURY_ISA_VERSION
	.align		4
        /*0070*/ 	.byte	0x03, 0x5f
        /*0072*/ 	.short	0x0101


	//----- nvinfo : EIATTR_VRC_CTA_INIT_COUNT
	.align		4
        /*0074*/ 	.byte	0x02, 0x4a
	.zero		1
	.zero		1


	//----- nvinfo : EIATTR_EXIT_INSTR_OFFSETS
	.align		4
        /*0078*/ 	.byte	0x04, 0x1c
        /*007a*/ 	.short	(.L_21 - .L_20)


	//   ....[0]....
.L_20:
        /*007c*/ 	.word	0x000000a0


	//   ....[1]....
        /*0080*/ 	.word	0x000007a0


	//   ....[2]....
        /*0084*/ 	.word	0x000008e0


	//   ....[3]....
        /*0088*/ 	.word	0x00000940


	//----- nvinfo : EIATTR_CRS_STACK_SIZE
	.align		4
.L_21:
        /*008c*/ 	.byte	0x04, 0x1e
        /*008e*/ 	.short	(.L_23 - .L_22)
.L_22:
        /*0090*/ 	.word	0x00000000


	//----- nvinfo : EIATTR_CBANK_PARAM_SIZE
	.align		4
.L_23:
        /*0094*/ 	.byte	0x03, 0x19
        /*0096*/ 	.short	0x0028


	//----- nvinfo : EIATTR_PARAM_CBANK
	.align		4
        /*0098*/ 	.byte	0x04, 0x0a
        /*009a*/ 	.short	(.L_25 - .L_24)
	.align		4
.L_24:
        /*009c*/ 	.word	index@(.nv.constant0._Z11findMatchesPciS_iiPi)
        /*00a0*/ 	.short	0x0380
        /*00a2*/ 	.short	0x0028


	//----- nvinfo : EIATTR_SW_WAR
	.align		4
.L_25:
        /*00a4*/ 	.byte	0x04, 0x36
        /*00a6*/ 	.short	(.L_27 - .L_26)
.L_26:
        /*00a8*/ 	.word	0x00000008
.L_27:


//--------------------- .nv.callgraph             --------------------------
	.section	.nv.callgraph,"",@"SHT_CUDA_CALLGRAPH"
	.align	4
	.sectionentsize	8
	.align		4
        /*0000*/ 	.word	0x00000000
	.align		4
        /*0004*/ 	.word	0xffffffff
	.align		4
        /*0008*/ 	.word	0x00000000
	.align		4
        /*000c*/ 	.word	0xfffffffe
	.align		4
        /*0010*/ 	.word	0x00000000
	.align		4
        /*0014*/ 	.word	0xfffffffd
	.align		4
        /*0018*/ 	.word	0x00000000
	.align		4
        /*001c*/ 	.word	0xfffffffc


//--------------------- .text._Z11findMatchesPciS_iiPi --------------------------
	.section	.text._Z11findMatchesPciS_iiPi,"ax",@progbits
	.align	128
        .global         _Z11findMatchesPciS_iiPi
        .type           _Z11findMatchesPciS_iiPi,@function
        .size           _Z11findMatchesPciS_iiPi,(.L_x_22 - _Z11findMatchesPciS_iiPi)
        .other          _Z11findMatchesPciS_iiPi,@"STO_CUDA_ENTRY STV_DEFAULT"
_Z11findMatchesPciS_iiPi:
.text._Z11findMatchesPciS_iiPi:
[----:B------:R-:W-:Y:S01]  /*0000*/  LDC R1, c[0x0][0x37c] ;  /* 0x0000df00ff017b82 */ /* 0x000fe20000000800 */
[----:B------:R-:W0:Y:S07]  /*0010*/  S2R R10, SR_TID.X ;  /* 0x00000000000a7919 */ /* 0x000e2e0000002100 */
[----:B------:R-:W1:Y:S01]  /*0020*/  S2UR UR4, SR_CTAID.X ;  /* 0x00000000000479c3 */ /* 0x000e620000002500 */
[----:B------:R-:W1:Y:S01]  /*0030*/  LDCU UR5, c[0x0][0x360] ;  /* 0x00006c00ff0577ac */ /* 0x000e620008000800 */
[----:B------:R-:W2:Y:S01]  /*0040*/  LDCU UR6, c[0x0][0x388] ;  /* 0x00007100ff0677ac */ /* 0x000ea20008000800 */
[----:B------:R-:W2:Y:S01]  /*0050*/  LDCU UR10, c[0x0][0x398] ;  /* 0x00007300ff0a77ac */ /* 0x000ea20008000800 */
[----:B-1----:R-:W-:-:S02]  /*0060*/  UIMAD UR4, UR4, UR5, URZ ;  /* 0x00000005040472a4 */ /* 0x002fc4000f8e02ff */
[----:B--2---:R-:W-:-:S04]  /*0070*/  UIADD3 UR5, UPT, UPT, UR6, -UR10, URZ ;  /* 0x8000000a06057290 */ /* 0x004fc8000fffe0ff */
[----:B0-----:R-:W-:-:S05]  /*0080*/  VIADD R0, R10, UR4 ;  /* 0x000000040a007c36 */ /* 0x001fca0008000000 */
[----:B------:R-:W-:-:S13]  /*0090*/  ISETP.GT.AND P0, PT, R0, UR5, PT ;  /* 0x0000000500007c0c */ /* 0x000fda000bf04270 */
[----:B------:R-:W-:Y:S05]  /*00a0*/  @P0 EXIT ;  /* 0x000000000000094d */ /* 0x000fea0003800000 */
[----:B------:R-:W-:Y:S01]  /*00b0*/  UISETP.GE.AND UP0, UPT, UR10, 0x1, UPT ;  /* 0x000000010a00788c */ /* 0x000fe2000bf06270 */
[----:B------:R-:W-:Y:S01]  /*00c0*/  IMAD.MOV.U32 R4, RZ, RZ, RZ ;  /* 0x000000ffff047224 */ /* 0x000fe200078e00ff */
[----:B------:R-:W0:Y:S07]  /*00d0*/  LDCU.64 UR8, c[0x0][0x358] ;  /* 0x00006b00ff0877ac */ /* 0x000e2e0008000a00 */
[----:B------:R-:W-:Y:S05]  /*00e0*/  BRA.U !UP0, `(.L_x_0) ;  /* 0x0000000508a47547 */ /* 0x000fea000b800000 */
[----:B------:R-:W-:Y:S01]  /*00f0*/  UISETP.GE.U32.AND UP0, UPT, UR10, 0x4, UPT ;  /* 0x000000040a00788c */ /* 0x000fe2000bf06070 */
[----:B------:R-:W-:Y:S01]  /*0100*/  CS2R R4, SRZ ;  /* 0x0000000000047805 */ /* 0x000fe2000001ff00 */
[----:B------:R-:W-:-:S07]  /*0110*/  ULOP3.LUT UR5, UR10, 0x3, URZ, 0xc0, !UPT ;  /* 0x000000030a057892 */ /* 0x000fce000f8ec0ff */
[----:B------:R-:W-:Y:S05]  /*0120*/  BRA.U !UP0, `(.L_x_1) ;  /* 0x0000000508287547 */ /* 0x000fea000b800000 */
[----:B------:R-:W-:Y:S01]  /*0130*/  ULOP3.LUT UR6, UR10, 0x7ffffffc, URZ, 0xc0, !UPT ;  /* 0x7ffffffc0a067892 */ /* 0x000fe2000f8ec0ff */
[----:B------:R-:W-:Y:S01]  /*0140*/  IMAD.MOV.U32 R4, RZ, RZ, RZ ;  /* 0x000000ffff047224 */ /* 0x000fe200078e00ff */
[----:B------:R-:W1:Y:S01]  /*0150*/  LDCU.64 UR12, c[0x0][0x380] ;  /* 0x00007000ff0c77ac */ /* 0x000e620008000a00 */
[----:B------:R-:W-:-:S03]  /*0160*/  IMAD.MOV.U32 R6, RZ, RZ, R0 ;  /* 0x000000ffff067224 */ /* 0x000fc600078e0000 */
[----:B------:R-:W-:Y:S01]  /*0170*/  IMAD.U32 R5, RZ, RZ, UR6 ;  /* 0x00000006ff057e24 */ /* 0x000fe2000f8e00ff */
[----:B------:R-:W-:-:S12]  /*0180*/  UIADD3 UR7, UPT, UPT, -UR6, URZ, URZ ;  /* 0x000000ff06077290 */ /* 0x000fd8000fffe1ff */
.L_x_14:
[----:B-1----:R-:W-:-:S04]  /*0190*/  IADD3.X R2, P0, PT, R6, UR12, RZ, PT, !PT ;  /* 0x0000000c06027c10 */ /* 0x002fc8000bf1e4ff */
[----:B------:R-:W-:-:S05]  /*01a0*/  LEA.HI.X.SX32 R3, R6, UR13, 0x1, P0 ;  /* 0x0000000d06037c11 */ /* 0x000fca00080f0eff */
[----:B0-----:R-:W2:Y:S01]  /*01b0*/  LDG.E.U8 R8, desc[UR8][R2.64+-0x1] ;  /* 0xffffff0802087981 */ /* 0x001ea2000c1e1100 */
[----:B------:R-:W-:Y:S01]  /*01c0*/  UIADD3 UR7, UPT, UPT, UR7, 0x4, URZ ;  /* 0x0000000407077890 */ /* 0x000fe2000fffe0ff */
[----:B------:R-:W-:Y:S01]  /*01d0*/  BSSY.RECONVERGENT B0, `(.L_x_2) ;  /* 0x000000d000007945 */ /* 0x000fe20003800200 */
[----:B------:R-:W-:Y:S02]  /*01e0*/  IMAD.MOV.U32 R7, RZ, RZ, RZ ;  /* 0x000000ffff077224 */ /* 0x000fe400078e00ff */
[----:B------:R-:W-:Y:S01]  /*01f0*/  UISETP.NE.AND UP0, UPT, UR7, URZ, UPT ;  /* 0x000000ff0700728c */ /* 0x000fe2000bf05270 */
[----:B--2---:R-:W-:-:S13]  /*0200*/  ISETP.NE.AND P0, PT, R8, 0x41, PT ;  /* 0x000000410800780c */ /* 0x004fda0003f05270 */
[----:B------:R-:W-:Y:S05]  /*0210*/  @!P0 BRA `(.L_x_3) ;  /* 0x0000000000208947 */ /* 0x000fea0003800000 */
[----:B------:R-:W-:-:S13]  /*0220*/  ISETP.NE.AND P0, PT, R8, 0x43, PT ;  /* 0x000000430800780c */ /* 0x000fda0003f05270 */
[----:B------:R-:W-:Y:S05]  /*0230*/  @!P0 BRA `(.L_x_4) ;  /* 0x0000000000148947 */ /* 0x000fea0003800000 */
[----:B------:R-:W-:-:S13]  /*0240*/  ISETP.NE.AND P0, PT, R8, 0x47, PT ;  /* 0x000000470800780c */ /* 0x000fda0003f05270 */
[----:B------:R-:W-:-:S04]  /*0250*/  @P0 ISETP.NE.AND P1, PT, R8, 0x54, PT ;  /* 0x000000540800080c */ /* 0x000fc80003f25270 */
[----:B------:R-:W-:Y:S01]  /*0260*/  @P0 SEL R7, RZ, 0xc, P1 ;  /* 0x0000000cff070807 */ /* 0x000fe20000800000 */
[----:B------:R-:W-:Y:S01]  /*0270*/  @!P0 IMAD.MOV.U32 R7, RZ, RZ, 0x8 ;  /* 0x00000008ff078424 */ /* 0x000fe200078e00ff */
[----:B------:R-:W-:Y:S07]  /*0280*/  BRA `(.L_x_3) ;  /* 0x0000000000047947 */ /* 0x000fee0003800000 */
.L_x_4:
[----:B------:R-:W-:-:S07]  /*0290*/  IMAD.MOV.U32 R7, RZ, RZ, 0x4 ;  /* 0x00000004ff077424 */ /* 0x000fce00078e00ff */
.L_x_3:
[----:B------:R-:W-:Y:S05]  /*02a0*/  BSYNC.RECONVERGENT B0 ;  /* 0x0000000000007941 */ /* 0x000fea0003800200 */
.L_x_2:
[----:B------:R-:W2:Y:S01]  /*02b0*/  LDG.E.U8 R9, desc[UR8][R2.64] ;  /* 0x0000000802097981 */ /* 0x000ea2000c1e1100 */
[----:B------:R-:W-:Y:S01]  /*02c0*/  IMAD.SHL.U32 R4, R4, 0x10, RZ ;  /* 0x0000001004047824 */ /* 0x000fe200078e00ff */
[----:B------:R-:W-:Y:S01]  /*02d0*/  BSSY.RECONVERGENT B0, `(.L_x_5) ;  /* 0x000000d000007945 */ /* 0x000fe20003800200 */
[----:B------:R-:W-:-:S03]  /*02e0*/  IMAD.MOV.U32 R8, RZ, RZ, RZ ;  /* 0x000000ffff087224 */ /* 0x000fc600078e00ff */
[----:B------:R-:W-:Y:S02]  /*02f0*/  LOP3.LUT R7, R4, R7, RZ, 0xfc, !PT ;  /* 0x0000000704077212 */ /* 0x000fe400078efcff */
[----:B--2---:R-:W-:-:S13]  /*0300*/  ISETP.NE.AND P0, PT, R9, 0x41, PT ;  /* 0x000000410900780c */ /* 0x004fda0003f05270 */
[----:B------:R-:W-:Y:S05]  /*0310*/  @!P0 BRA `(.L_x_6) ;  /* 0x0000000000208947 */ /* 0x000fea0003800000 */
[----:B------:R-:W-:-:S13]  /*0320*/  ISETP.NE.AND P0, PT, R9, 0x43, PT ;  /* 0x000000430900780c */ /* 0x000fda0003f05270 */
[----:B------:R-:W-:Y:S05]  /*0330*/  @!P0 BRA `(.L_x_7) ;  /* 0x0000000000148947 */ /* 0x000fea0003800000 */
[----:B------:R-:W-:-:S13]  /*0340*/  ISETP.NE.AND P0, PT, R9, 0x47, PT ;  /* 0x000000470900780c */ /* 0x000fda0003f05270 */
[----:B------:R-:W-:Y:S01]  /*0350*/  @P0 ISETP.NE.AND P1, PT, R9, 0x54, PT ;  /* 0x000000540900080c */ /* 0x000fe20003f25270 */
[----:B------:R-:W-:-:S03]  /*0360*/  @!P0 IMAD.MOV.U32 R8, RZ, RZ, 0x2 ;  /* 0x00000002ff088424 */ /* 0x000fc600078e00ff */
[----:B------:R-:W-:Y:S01]  /*0370*/  @P0 SEL R8, RZ, 0x3, P1 ;  /* 0x00000003ff080807 */ /* 0x000fe20000800000 */
[----:B------:R-:W-:Y:S08]  /*0380*/  BRA `(.L_x_6) ;  /* 0x0000000000047947 */ /* 0x000ff00003800000 */
.L_x_7:
[----:B------:R-:W-:-:S07]  /*0390*/  IMAD.MOV.U32 R8, RZ, RZ, 0x1 ;  /* 0x00000001ff087424 */ /* 0x000fce00078e00ff */
.L_x_6:
[----:B------:R-:W-:Y:S05]  /*03a0*/  BSYNC.RECONVERGENT B0 ;  /* 0x0000000000007941 */ /* 0x000fea0003800200 */
.L_x_5:
[----:B------:R-:W2:Y:S01]  /*03b0*/  LDG.E.U8 R9, desc[UR8][R2.64+0x1] ;  /* 0x0000010802097981 */ /* 0x000ea2000c1e1100 */
[----:B------:R-:W-:Y:S01]  /*03c0*/  BSSY.RECONVERGENT B0, `(.L_x_8) ;  /* 0x000000d000007945 */ /* 0x000fe20003800200 */
[----:B------:R-:W-:Y:S02]  /*03d0*/  IMAD.IADD R7, R7, 0x1, R8 ;  /* 0x0000000107077824 */ /* 0x000fe400078e0208 */
[----:B------:R-:W-:Y:S01]  /*03e0*/  IMAD.MOV.U32 R4, RZ, RZ, RZ ;  /* 0x000000ffff047224 */ /* 0x000fe200078e00ff */
        /* <DEDUP_REMOVED lines=9> */
.L_x_10:
[----:B------:R-:W-:-:S07]  /*0480*/  IMAD.MOV.U32 R4, RZ, RZ, 0x4 ;  /* 0x00000004ff047424 */ /* 0x000fce00078e00ff */
.L_x_9:
[----:B------:R-:W-:Y:S05]  /*0490*/  BSYNC.RECONVERGENT B0 ;  /* 0x0000000000007941 */ /* 0x000fea0003800200 */
.L_x_8:
        /* <DEDUP_REMOVED lines=14> */
.L_x_13:
[----:B------:R-:W-:-:S07]  /*0580*/  IMAD.MOV.U32 R8, RZ, RZ, 0x1 ;  /* 0x00000001ff087424 */ /* 0x000fce00078e00ff */
.L_x_12:
[----:B------:R-:W-:Y:S05]  /*0590*/  BSYNC.RECONVERGENT B0 ;  /* 0x0000000000007941 */ /* 0x000fea0003800200 */
.L_x_11:
[----:B------:R-:W-:Y:S02]  /*05a0*/  IMAD.IADD R4, R7, 0x1, R8 ;  /* 0x0000000107047824 */ /* 0x000fe400078e0208 */
[----:B------:R-:W-:Y:S01]  /*05b0*/  VIADD R6, R6, 0x4 ;  /* 0x0000000406067836 */ /* 0x000fe20000000000 */
[----:B------:R-:W-:Y:S06]  /*05c0*/  BRA.U UP0, `(.L_x_14) ;  /* 0xfffffff900f07547 */ /* 0x000fec000b83ffff */
.L_x_1:
[----:B------:R-:W-:-:S09]  /*05d0*/  UISETP.NE.AND UP0, UPT, UR5, URZ, UPT ;  /* 0x000000ff0500728c */ /* 0x000fd2000bf05270 */
[----:B------:R-:W-:Y:S05]  /*05e0*/  BRA.U !UP0, `(.L_x_0) ;  /* 0x0000000108647547 */ /* 0x000fea000b800000 */
[----:B------:R-:W-:Y:S01]  /*05f0*/  IADD3 R5, PT, PT, R10, UR4, R5 ;  /* 0x000000040a057c10 */ /* 0x000fe2000fffe005 */
[----:B------:R-:W1:Y:S01]  /*0600*/  LDCU.64 UR12, c[0x0][0x380] ;  /* 0x00007000ff0c77ac */ /* 0x000e620008000a00 */
[----:B------:R-:W-:-:S12]  /*0610*/  UIADD3 UR6, UPT, UPT, -UR5, URZ, URZ ;  /* 0x000000ff05067290 */ /* 0x000fd8000fffe1ff */
.L_x_18:
[----:B-1----:R-:W-:-:S04]  /*0620*/  IADD3 R2, P0, PT, R5, UR12, RZ ;  /* 0x0000000c05027c10 */ /* 0x002fc8000ff1e0ff */
        /* <DEDUP_REMOVED lines=15> */
.L_x_17:
[----:B------:R-:W-:-:S07]  /*0720*/  IMAD.MOV.U32 R6, RZ, RZ, 0x1 ;  /* 0x00000001ff067424 */ /* 0x000fce00078e00ff */
.L_x_16:
[----:B------:R-:W-:Y:S05]  /*0730*/  BSYNC.RECONVERGENT B0 ;  /* 0x0000000000007941 */ /* 0x000fea0003800200 */
.L_x_15:
[----:B------:R-:W-:Y:S02]  /*0740*/  IMAD.SHL.U32 R3, R4, 0x4, RZ ;  /* 0x0000000404037824 */ /* 0x000fe400078e00ff */
[----:B------:R-:W-:-:S03]  /*0750*/  VIADD R5, R5, 0x1 ;  /* 0x0000000105057836 */ /* 0x000fc60000000000 */
[----:B------:R-:W-:Y:S01]  /*0760*/  LOP3.LUT R4, R3, R6, RZ, 0xfc, !PT ;  /* 0x0000000603047212 */ /* 0x000fe200078efcff */
[----:B------:R-:W-:Y:S06]  /*0770*/  BRA.U UP0, `(.L_x_18) ;  /* 0xfffffffd00a87547 */ /* 0x000fec000b83ffff */
.L_x_0:
[----:B------:R-:W1:Y:S02]  /*0780*/  LDCU UR7, c[0x0][0x39c] ;  /* 0x00007380ff0777ac */ /* 0x000e640008000800 */
[----:B-1----:R-:W-:-:S13]  /*0790*/  ISETP.NE.AND P0, PT, R4, UR7, PT ;  /* 0x0000000704007c0c */ /* 0x002fda000bf05270 */
[----:B0-----:R-:W-:Y:S05]  /*07a0*/  @P0 EXIT ;  /* 0x000000000000094d */ /* 0x001fea0003800000 */
[----:B------:R-:W0:Y:S02]  /*07b0*/  LDCU UR4, c[0x0][0x398] ;  /* 0x00007300ff0477ac */ /* 0x000e240008000800 */
[----:B0-----:R-:W-:-:S09]  /*07c0*/  UISETP.GE.AND UP0, UPT, UR4, 0x1, UPT ;  /* 0x000000010400788c */ /* 0x001fd2000bf06270 */
[----:B------:R-:W-:Y:S05]  /*07d0*/  BRA.U !UP0, `(.L_x_19) ;  /* 0x0000000108487547 */ /* 0x000fea000b800000 */
[----:B------:R-:W0:Y:S01]  /*07e0*/  LDCU UR7, c[0x0][0x398] ;  /* 0x00007300ff0777ac */ /* 0x000e220008000800 */
[----:B------:R-:W1:Y:S01]  /*07f0*/  LDCU.64 UR12, c[0x0][0x380] ;  /* 0x00007000ff0c77ac */ /* 0x000e620008000a00 */
[----:B------:R-:W2:Y:S01]  /*0800*/  LDCU.64 UR10, c[0x0][0x390] ;  /* 0x00007200ff0a77ac */ /* 0x000ea20008000a00 */
[----:B------:R-:W-:-:S05]  /*0810*/  UMOV UR4, URZ ;  /* 0x000000ff00047c82 */ /* 0x000fca0008000000 */
.L_x_20:
[----:B--2---:R-:W-:Y:S02]  /*0820*/  UIADD3 UR5, UP0, UPT, UR4, UR10, URZ ;  /* 0x0000000a04057290 */ /* 0x004fe4000ff1e0ff */
[----:B------:R-:W-:Y:S02]  /*0830*/  VIADD R3, R0, UR4 ;  /* 0x0000000400037c36 */ /* 0x000fe40008000000 */
[----:B------:R-:W-:-:S03]  /*0840*/  UIADD3.X UR6, UPT, UPT, URZ, UR11, URZ, UP0, !UPT ;  /* 0x0000000bff067290 */ /* 0x000fc600087fe4ff */
[C---:B-1----:R-:W-:Y:S01]  /*0850*/  IADD3 R2, P0, PT, R3.reuse, UR12, RZ ;  /* 0x0000000c03027c10 */ /* 0x042fe2000ff1e0ff */
[----:B------:R-:W-:Y:S02]  /*0860*/  IMAD.U32 R4, RZ, RZ, UR5 ;  /* 0x00000005ff047e24 */ /* 0x000fe4000f8e00ff */
[----:B------:R-:W-:Y:S01]  /*0870*/  IMAD.U32 R5, RZ, RZ, UR6 ;  /* 0x00000006ff057e24 */ /* 0x000fe2000f8e00ff */
[----:B------:R-:W-:-:S05]  /*0880*/  LEA.HI.X.SX32 R3, R3, UR13, 0x1, P0 ;  /* 0x0000000d03037c11 */ /* 0x000fca00080f0eff */
[----:B------:R-:W2:Y:S04]  /*0890*/  LDG.E.U8 R2, desc[UR8][R2.64] ;  /* 0x0000000802027981 */ /* 0x000ea8000c1e1100 */
[----:B------:R-:W2:Y:S01]  /*08a0*/  LDG.E.U8 R5, desc[UR8][R4.64] ;  /* 0x0000000804057981 */ /* 0x000ea2000c1e1100 */
[----:B------:R-:W-:-:S04]  /*08b0*/  UIADD3 UR4, UPT, UPT, UR4, 0x1, URZ ;  /* 0x0000000104047890 */ /* 0x000fc8000fffe0ff */
[----:B0-----:R-:W-:Y:S01]  /*08c0*/  UISETP.NE.AND UP0, UPT, UR4, UR7, UPT ;  /* 0x000000070400728c */ /* 0x001fe2000bf05270 */
[----:B--2---:R-:W-:-:S13]  /*08d0*/  ISETP.NE.AND P0, PT, R2, R5, PT ;  /* 0x000000050200720c */ /* 0x004fda0003f05270 */
[----:B------:R-:W-:Y:S05]  /*08e0*/  @P0 EXIT ;  /* 0x000000000000094d */ /* 0x000fea0003800000 */
[----:B------:R-:W-:Y:S05]  /*08f0*/  BRA.U UP0, `(.L_x_20) ;  /* 0xfffffffd00c87547 */ /* 0x000fea000b83ffff */
.L_x_19:
[----:B------:R-:W0:Y:S01]  /*0900*/  LDC.64 R2, c[0x0][0x3a0] ;  /* 0x0000e800ff027b82 */ /* 0x000e220000000a00 */
[----:B------:R-:W-:Y:S02]  /*0910*/  IMAD.MOV.U32 R5, RZ, RZ, 0x1 ;  /* 0x00000001ff057424 */ /* 0x000fe400078e00ff */
[----:B0-----:R-:W-:-:S05]  /*0920*/  IMAD.WIDE R2, R0, 0x4, R2 ;  /* 0x0000000400027825 */ /* 0x001fca00078e0202 */
[----:B------:R-:W-:Y:S01]  /*0930*/  STG.E desc[UR8][R2.64], R5 ;  /* 0x0000000502007986 */ /* 0x000fe2000c101908 */
[----:B------:R-:W-:Y:S05]  /*0940*/  EXIT ;  /* 0x000000000000794d */ /* 0x000fea0003800000 */
.L_x_21:
[----:B------:R-:W-:-:S00]  /*0950*/  BRA `(.L_x_21) ;  /* 0xfffffffc00fc7947 */ /* 0x000fc0000383ffff */
[----:B------:R-:W-:-:S00]  /*0960*/  NOP ;  /* 0x0000000000007918 */ /* 0x000fc00000000000 */
        /* <DEDUP_REMOVED lines=9> */
.L_x_22:


//--------------------- .nv.shared.reserved.0     --------------------------
	.section	.nv.shared.reserved.0,"aw",@nobits
	.weak		__nv_reservedSMEM_offset_0_alias
	.size		__nv_reservedSMEM_offset_0_alias, 0, 64
	.other		__nv_reservedSMEM_offset_0_alias,@"STO_CUDA_RESERVED_SHARED STV_DEFAULT"
__nv_reservedSMEM_offset_0_alias:
	.zero		0
	.zero		64


//--------------------- .nv.constant0._Z11findMatchesPciS_iiPi --------------------------
	.section	.nv.constant0._Z11findMatchesPciS_iiPi,"a",@progbits
	.sectionflags	@""
	.align	4
.nv.constant0._Z11findMatchesPciS_iiPi:
	.zero		936


//--------------------- SYMBOLS --------------------------

	.type		.nv.reservedSmem.offset0,@object
	.size		.nv.reservedSmem.offset0,0x4
